	.headerflags	@"EF_CUDA_TEXMODE_UNIFIED EF_CUDA_64BIT_ADDRESS EF_CUDA_ACCELERATORS EF_CUDA_SM90 EF_CUDA_VIRTUAL_SM(EF_CUDA_SM90)"
	.elftype	@"ET_EXEC"


//--------------------- .nv.info                  --------------------------
	.section	.nv.info,"",@"SHT_CUDA_INFO"
	.align	4


	//----- nvinfo : EIATTR_REGCOUNT
	.align		4
        /*0000*/ 	.byte	0x04, 0x2f
        /*0002*/ 	.short	(.L_3 - .L_2)
	.align		4
.L_2:
        /*0004*/ 	.word	index@(triton_poi_fused__native_batch_norm_legit_no_training_31)
        /*0008*/ 	.word	0x00000012


	//----- nvinfo : EIATTR_MIN_STACK_SIZE
	.align		4
.L_3:
        /*000c*/ 	.byte	0x04, 0x12
        /*000e*/ 	.short	(.L_5 - .L_4)
	.align		4
.L_4:
        /*0010*/ 	.word	index@(triton_poi_fused__native_batch_norm_legit_no_training_31)
        /*0014*/ 	.word	0x00000000


	//----- nvinfo : EIATTR_FRAME_SIZE
	.align		4
.L_5:
        /*0018*/ 	.byte	0x04, 0x11
        /*001a*/ 	.short	(.L_7 - .L_6)
	.align		4
.L_6:
        /*001c*/ 	.word	index@(triton_poi_fused__native_batch_norm_legit_no_training_31)
        /*0020*/ 	.word	0x00000000


	//----- nvinfo : EIATTR_MIN_STACK_SIZE
	.align		4
.L_7:
        /*0024*/ 	.byte	0x04, 0x12
        /*0026*/ 	.short	(.L_9 - .L_8)
	.align		4
.L_8:
        /*0028*/ 	.word	index@(triton_poi_fused__native_batch_norm_legit_no_training_31)
        /*002c*/ 	.word	0x00000000
.L_9:


//--------------------- .nv.info.triton_poi_fused__native_batch_norm_legit_no_training_31 --------------------------
	.section	.nv.info.triton_poi_fused__native_batch_norm_legit_no_training_31,"",@"SHT_CUDA_INFO"
	.sectionflags	@""
	.align	4


	//----- nvinfo : EIATTR_CUDA_API_VERSION
	.align		4
        /*0000*/ 	.byte	0x04, 0x37
        /*0002*/ 	.short	(.L_11 - .L_10)
.L_10:
        /*0004*/ 	.word	0x0000007c


	//----- nvinfo : EIATTR_KPARAM_INFO
	.align		4
.L_11:
        /*0008*/ 	.byte	0x04, 0x17
        /*000a*/ 	.short	(.L_13 - .L_12)
.L_12:
        /*000c*/ 	.word	0x00000000
        /*0010*/ 	.short	0x0006
        /*0012*/ 	.short	0x0030
        /*0014*/ 	.byte	0x00, 0xf0, 0x11, 0x00


	//----- nvinfo : EIATTR_KPARAM_INFO
	.align		4
.L_13:
        /*0018*/ 	.byte	0x04, 0x17
        /*001a*/ 	.short	(.L_15 - .L_14)
.L_14:
        /*001c*/ 	.word	0x00000000
        /*0020*/ 	.short	0x0005
        /*0022*/ 	.short	0x0028
        /*0024*/ 	.byte	0x00, 0xf4, 0x21, 0x00


	//----- nvinfo : EIATTR_KPARAM_INFO
	.align		4
.L_15:
        /*0028*/ 	.byte	0x04, 0x17
        /*002a*/ 	.short	(.L_17 - .L_16)
.L_16:
        /*002c*/ 	.word	0x00000000
        /*0030*/ 	.short	0x0004
        /*0032*/ 	.short	0x0020
        /*0034*/ 	.byte	0x00, 0xf4, 0x21, 0x00


	//----- nvinfo : EIATTR_KPARAM_INFO
	.align		4
.L_17:
        /*0038*/ 	.byte	0x04, 0x17
        /*003a*/ 	.short	(.L_19 - .L_18)
.L_18:
        /*003c*/ 	.word	0x00000000
        /*0040*/ 	.short	0x0003
        /*0042*/ 	.short	0x0018
        /*0044*/ 	.byte	0x00, 0xf4, 0x21, 0x00


	//----- nvinfo : EIATTR_KPARAM_INFO
	.align		4
.L_19:
        /*0048*/ 	.byte	0x04, 0x17
        /*004a*/ 	.short	(.L_21 - .L_20)
.L_20:
        /*004c*/ 	.word	0x00000000
        /*0050*/ 	.short	0x0002
        /*0052*/ 	.short	0x0010
        /*0054*/ 	.byte	0x00, 0xf4, 0x21, 0x00


	//----- nvinfo : EIATTR_KPARAM_INFO
	.align		4
.L_21:
        /*0058*/ 	.byte	0x04, 0x17
        /*005a*/ 	.short	(.L_23 - .L_22)
.L_22:
        /*005c*/ 	.word	0x00000000
        /*0060*/ 	.short	0x0001
        /*0062*/ 	.short	0x0008
        /*0064*/ 	.byte	0x00, 0xf4, 0x21, 0x00


	//----- nvinfo : EIATTR_KPARAM_INFO
	.align		4
.L_23:
        /*0068*/ 	.byte	0x04, 0x17
        /*006a*/ 	.short	(.L_25 - .L_24)
.L_24:
        /*006c*/ 	.word	0x00000000
        /*0070*/ 	.short	0x0000
        /*0072*/ 	.short	0x0000
        /*0074*/ 	.byte	0x00, 0xf4, 0x21, 0x00


	//----- nvinfo : EIATTR_SPARSE_MMA_MASK
	.align		4
.L_25:
        /*0078*/ 	.byte	0x03, 0x50
        /*007a*/ 	.short	0x0000


	//----- nvinfo : EIATTR_MAXREG_COUNT
	.align		4
        /*007c*/ 	.byte	0x03, 0x1b
        /*007e*/ 	.short	0x00ff


	//----- nvinfo : EIATTR_EXIT_INSTR_OFFSETS
	.align		4
        /*0080*/ 	.byte	0x04, 0x1c
        /*0082*/ 	.short	(.L_27 - .L_26)


	//   ....[0]....
.L_26:
        /*0084*/ 	.word	0x00000380


	//----- nvinfo : EIATTR_REQNTID
	.align		4
.L_27:
        /*0088*/ 	.byte	0x04, 0x10
        /*008a*/ 	.short	(.L_29 - .L_28)
.L_28:
        /*008c*/ 	.word	0x00000080
        /*0090*/ 	.word	0x00000001
        /*0094*/ 	.word	0x00000001


	//----- nvinfo : EIATTR_CBANK_PARAM_SIZE
	.align		4
.L_29:
        /*0098*/ 	.byte	0x03, 0x19
        /*009a*/ 	.short	0x0034


	//----- nvinfo : EIATTR_PARAM_CBANK
	.align		4
        /*009c*/ 	.byte	0x04, 0x0a
        /*009e*/ 	.short	(.L_31 - .L_30)
	.align		4
.L_30:
        /*00a0*/ 	.word	index@(.nv.constant0.triton_poi_fused__native_batch_norm_legit_no_training_31)
        /*00a4*/ 	.short	0x0210
        /*00a6*/ 	.short	0x0034


	//----- nvinfo : EIATTR_SW_WAR
	.align		4
.L_31:
        /*00a8*/ 	.byte	0x04, 0x36
        /*00aa*/ 	.short	(.L_33 - .L_32)
.L_32:
        /*00ac*/ 	.word	0x00000008
.L_33:


//--------------------- .nv.callgraph             --------------------------
	.section	.nv.callgraph,"",@"SHT_CUDA_CALLGRAPH"
	.align	4
	.sectionentsize	8
	.align		4
        /*0000*/ 	.word	0x00000000
	.align		4
        /*0004*/ 	.word	0xffffffff
	.align		4
        /*0008*/ 	.word	0x00000000
	.align		4
        /*000c*/ 	.word	0xfffffffe
	.align		4
        /*0010*/ 	.word	0x00000000
	.align		4
        /*0014*/ 	.word	0xfffffffd
	.align		4
        /*0018*/ 	.word	0x00000000
	.align		4
        /*001c*/ 	.word	0xfffffffc


//--------------------- .nv.constant4             --------------------------
	.section	.nv.constant4,"a",@progbits
	.align	8
	.align		8
.nv.constant4:
        /*0000*/ 	.dword	_$_str
	.align		8
        /*0008*/ 	.dword	_$_str_$_2


//--------------------- .text.triton_poi_fused__native_batch_norm_legit_no_training_31 --------------------------
	.section	.text.triton_poi_fused__native_batch_norm_legit_no_training_31,"ax",@progbits
	.align	128
        .global         triton_poi_fused__native_batch_norm_legit_no_training_31
        .type           triton_poi_fused__native_batch_norm_legit_no_training_31,@function
        .size           triton_poi_fused__native_batch_norm_legit_no_training_31,(.L_x_1 - triton_poi_fused__native_batch_norm_legit_no_training_31)
        .other          triton_poi_fused__native_batch_norm_legit_no_training_31,@"STO_CUDA_ENTRY STV_DEFAULT"
triton_poi_fused__native_batch_norm_legit_no_training_31:
.text.triton_poi_fused__native_batch_norm_legit_no_training_31:
[----:B------:R-:W-:Y:S01]  /*0000*/  LDC R1, c[0x0][0x28] ;  /* 0x00000a00ff017b82 */ /* 0x000fe20000000800 */
[----:B------:R-:W1:Y:S07]  /*0010*/  S2R R0, SR_TID.X ;  /* 0x0000000000007919 */ /* 0x000e6e0000002100 */
[----:B------:R-:W2:Y:S01]  /*0020*/  LDC.64 R2, c[0x0][0x220] ;  /* 0x00008800ff027b82 */ /* 0x000ea20000000a00 */
[----:B------:R-:W-:Y:S01]  /*0030*/  ULDC.64 UR4, c[0x0][0x208] ;  /* 0x0000820000047ab9 */ /* 0x000fe20000000a00 */
[----:B------:R-:W3:Y:S06]  /*0040*/  S2R R5, SR_CTAID.X ;  /* 0x0000000000057919 */ /* 0x000eec0000002500 */
[----:B------:R-:W4:Y:S08]  /*0050*/  LDC.64 R6, c[0x0][0x218] ;  /* 0x00008600ff067b82 */ /* 0x000f300000000a00 */
[----:B------:R-:W5:Y:S08]  /*0060*/  LDC.64 R8, c[0x0][0x228] ;  /* 0x00008a00ff087b82 */ /* 0x000f700000000a00 */
[----:B------:R-:W5:Y:S01]  /*0070*/  LDC.64 R10, c[0x0][0x230] ;  /* 0x00008c00ff0a7b82 */ /* 0x000f620000000a00 */
[----:B-1----:R-:W-:-:S04]  /*0080*/  SHF.L.U32 R0, R0, 0x1, RZ ;  /* 0x0000000100007819 */ /* 0x002fc800000006ff */
[----:B------:R-:W-:-:S04]  /*0090*/  LOP3.LUT R0, R0, 0xfe, RZ, 0xc0, !PT ;  /* 0x000000fe00007812 */ /* 0x000fc800078ec0ff */
[----:B---3--:R-:W-:-:S05]  /*00a0*/  LEA R0, R5, R0, 0x8 ;  /* 0x0000000005007211 */ /* 0x008fca00078e40ff */
[----:B------:R-:W-:-:S05]  /*00b0*/  IMAD.HI R4, R0, 0x66666667, RZ ;  /* 0x6666666700047827 */ /* 0x000fca00078e02ff */
[----:B------:R-:W-:-:S04]  /*00c0*/  SHF.R.U32.HI R5, RZ, 0x1f, R4 ;  /* 0x0000001fff057819 */ /* 0x000fc80000011604 */
[----:B------:R-:W-:-:S05]  /*00d0*/  LEA.HI.SX32 R5, R4, R5, 0x1a ;  /* 0x0000000504057211 */ /* 0x000fca00078fd2ff */
[----:B------:R-:W-:Y:S02]  /*00e0*/  IMAD R13, R5, -0xa0, R0 ;  /* 0xffffff60050d7824 */ /* 0x000fe400078e0200 */
[----:B------:R-:W1:Y:S02]  /*00f0*/  LDC.64 R4, c[0x0][0x210] ;  /* 0x00008400ff047b82 */ /* 0x000e640000000a00 */
[----:B--2---:R-:W-:-:S06]  /*0100*/  IMAD.WIDE R2, R13, 0x4, R2 ;  /* 0x000000040d027825 */ /* 0x004fcc00078e0202 */
[----:B------:R-:W2:Y:S01]  /*0110*/  LDG.E.EL.64 R2, desc[UR4][R2.64] ;  /* 0x0000000402027981 */ /* 0x000ea2000c2e1b00 */
[----:B----4-:R-:W-:-:S06]  /*0120*/  IMAD.WIDE R6, R13, 0x4, R6 ;  /* 0x000000040d067825 */ /* 0x010fcc00078e0206 */
[----:B------:R-:W3:Y:S01]  /*0130*/  LDG.E.EL.64 R6, desc[UR4][R6.64] ;  /* 0x0000000406067981 */ /* 0x000ee2000c2e1b00 */
[----:B-1----:R-:W-:-:S06]  /*0140*/  IMAD.WIDE R4, R0, 0x4, R4 ;  /* 0x0000000400047825 */ /* 0x002fcc00078e0204 */
[----:B------:R-:W3:Y:S01]  /*0150*/  LDG.E.64 R4, desc[UR4][R4.64] ;  /* 0x0000000404047981 */ /* 0x000ee2000c1e1b00 */
[----:B-----5:R-:W-:-:S04]  /*0160*/  IMAD.WIDE R8, R13, 0x4, R8 ;  /* 0x000000040d087825 */ /* 0x020fc800078e0208 */
[----:B0-----:R-:W-:Y:S02]  /*0170*/  IMAD.WIDE R10, R13, 0x4, R10 ;  /* 0x000000040d0a7825 */ /* 0x001fe400078e020a */
[----:B------:R-:W4:Y:S04]  /*0180*/  LDG.E.EL.64 R8, desc[UR4][R8.64] ;  /* 0x0000000408087981 */ /* 0x000f28000c2e1b00 */
[----:B------:R-:W4:Y:S01]  /*0190*/  LDG.E.EL.64 R10, desc[UR4][R10.64] ;  /* 0x000000040a0a7981 */ /* 0x000f22000c2e1b00 */
[----:B------:R-:W-:Y:S01]  /*01a0*/  HFMA2.MMA R15, -RZ, RZ, 1.625, 0 ;  /* 0x3e800000ff0f7435 */ /* 0x000fe200000001ff */
[----:B--2---:R-:W-:Y:S01]  /*01b0*/  FADD R2, R2, 9.9999997473787516356e-06 ;  /* 0x3727c5ac02027421 */ /* 0x004fe20000000000 */
[----:B------:R-:W-:-:S03]  /*01c0*/  FADD R12, R3, 9.9999997473787516356e-06 ;  /* 0x3727c5ac030c7421 */ /* 0x000fc60000000000 */
[----:B------:R0:W1:Y:S08]  /*01d0*/  MUFU.SQRT R13, R2 ;  /* 0x00000002000d7308 */ /* 0x0000700000002000 */
[----:B------:R-:W2:Y:S01]  /*01e0*/  MUFU.SQRT R14, R12 ;  /* 0x0000000c000e7308 */ /* 0x000ea20000002000 */
[----:B0-----:R-:W0:Y:S01]  /*01f0*/  LDC.64 R2, c[0x0][0x238] ;  /* 0x00008e00ff027b82 */ /* 0x001e220000000a00 */
[----:B-1----:R-:W-:-:S02]  /*0200*/  FSETP.GT.AND P0, PT, R13, 8.50705917302346158658e+37, PT ;  /* 0x7e8000000d00780b */ /* 0x002fc40003f04000 */
[----:B------:R-:W-:Y:S02]  /*0210*/  FSETP.GEU.AND P2, PT, R13, 1.175494350822287508e-38, PT ;  /* 0x008000000d00780b */ /* 0x000fe40003f4e000 */
[C---:B--2---:R-:W-:Y:S02]  /*0220*/  FSETP.GT.AND P1, PT, R14.reuse, 8.50705917302346158658e+37, PT ;  /* 0x7e8000000e00780b */ /* 0x044fe40003f24000 */
[----:B------:R-:W-:-:S07]  /*0230*/  FSETP.GEU.AND P3, PT, R14, 1.175494350822287508e-38, PT ;  /* 0x008000000e00780b */ /* 0x000fce0003f6e000 */
[----:B------:R-:W-:-:S04]  /*0240*/  @P0 FMUL R13, R13, 0.25 ;  /* 0x3e8000000d0d0820 */ /* 0x000fc80000400000 */
[----:B------:R-:W-:Y:S01]  /*0250*/  @!P2 FMUL R13, R13, 16777216 ;  /* 0x4b8000000d0da820 */ /* 0x000fe20000400000 */
[----:B------:R-:W-:-:S04]  /*0260*/  @P1 FMUL R14, R14, 0.25 ;  /* 0x3e8000000e0e1820 */ /* 0x000fc80000400000 */
[----:B------:R-:W-:Y:S01]  /*0270*/  @!P3 FMUL R14, R14, 16777216 ;  /* 0x4b8000000e0eb820 */ /* 0x000fe20000400000 */
[----:B------:R-:W1:Y:S01]  /*0280*/  MUFU.RCP R13, R13 ;  /* 0x0000000d000d7308 */ /* 0x000e620000001000 */
[----:B------:R-:W-:-:S07]  /*0290*/  FSEL R12, R15, 1, P0 ;  /* 0x3f8000000f0c7808 */ /* 0x000fce0000000000 */
[----:B------:R-:W2:Y:S01]  /*02a0*/  MUFU.RCP R14, R14 ;  /* 0x0000000e000e7308 */ /* 0x000ea20000001000 */
[----:B------:R-:W-:Y:S01]  /*02b0*/  FSEL R15, R15, 1, P1 ;  /* 0x3f8000000f0f7808 */ /* 0x000fe20000800000 */
[----:B------:R-:W-:Y:S01]  /*02c0*/  @!P2 FMUL R12, R12, 16777216 ;  /* 0x4b8000000c0ca820 */ /* 0x000fe20000400000 */
[----:B---3--:R-:W-:-:S03]  /*02d0*/  FADD R4, R4, -R6 ;  /* 0x8000000604047221 */ /* 0x008fc60000000000 */
[----:B------:R-:W-:Y:S01]  /*02e0*/  @!P3 FMUL R15, R15, 16777216 ;  /* 0x4b8000000f0fb820 */ /* 0x000fe20000400000 */
[----:B------:R-:W-:Y:S01]  /*02f0*/  FADD R5, R5, -R7 ;  /* 0x8000000705057221 */ /* 0x000fe20000000000 */
[----:B-1----:R-:W-:Y:S02]  /*0300*/  FMUL R13, R13, R12 ;  /* 0x0000000c0d0d7220 */ /* 0x002fe40000400000 */
[----:B--2---:R-:W-:Y:S02]  /*0310*/  FMUL R6, R14, R15 ;  /* 0x0000000f0e067220 */ /* 0x004fe40000400000 */
[----:B------:R-:W-:Y:S02]  /*0320*/  FMUL R13, R4, R13 ;  /* 0x0000000d040d7220 */ /* 0x000fe40000400000 */
[----:B------:R-:W-:Y:S01]  /*0330*/  FMUL R6, R5, R6 ;  /* 0x0000000605067220 */ /* 0x000fe20000400000 */
[----:B0-----:R-:W-:-:S04]  /*0340*/  IMAD.WIDE R2, R0, 0x4, R2 ;  /* 0x0000000400027825 */ /* 0x001fc800078e0202 */
[----:B----4-:R-:W-:Y:S01]  /*0350*/  FFMA R8, R8, R13, R10 ;  /* 0x0000000d08087223 */ /* 0x010fe2000000000a */
[----:B------:R-:W-:-:S05]  /*0360*/  FFMA R9, R9, R6, R11 ;  /* 0x0000000609097223 */ /* 0x000fca000000000b */
[----:B------:R-:W-:Y:S01]  /*0370*/  STG.E.64 desc[UR4][R2.64], R8 ;  /* 0x0000000802007986 */ /* 0x000fe2000c101b04 */
[----:B------:R-:W-:Y:S05]  /*0380*/  EXIT ;  /* 0x000000000000794d */ /* 0x000fea0003800000 */
.L_x_0:
[----:B------:R-:W-:-:S00]  /*0390*/  BRA `(.L_x_0) ;  /* 0xfffffffc00fc7947 */ /* 0x000fc0000383ffff */
[----:B------:R-:W-:-:S00]  /*03a0*/  NOP ;  /* 0x0000000000007918 */ /* 0x000fc00000000000 */
        /* <DEDUP_REMOVED lines=13> */
.L_x_1:


//--------------------- .nv.global.init           --------------------------
	.section	.nv.global.init,"aw",@progbits
.nv.global.init:
	.type		_$_str,@object
	.size		_$_str,(_$_str_$_2 - _$_str)
_$_str:
        /*0000*/ 	.byte	0x5f, 0x5f, 0x43, 0x55, 0x44, 0x41, 0x5f, 0x46, 0x54, 0x5a, 0x00
	.type		_$_str_$_2,@object
	.size		_$_str_$_2,(.L_1 - _$_str_$_2)
_$_str_$_2:
        /*000b*/ 	.byte	0x5f, 0x5f, 0x43, 0x55, 0x44, 0x41, 0x5f, 0x50, 0x52, 0x45, 0x43, 0x5f, 0x53, 0x51, 0x52, 0x54
        /*001b*/ 	.byte	0x00
.L_1:


//--------------------- .nv.constant0.triton_poi_fused__native_batch_norm_legit_no_training_31 --------------------------
	.section	.nv.constant0.triton_poi_fused__native_batch_norm_legit_no_training_31,"a",@progbits
	.sectionflags	@""
	.align	4
.nv.constant0.triton_poi_fused__native_batch_norm_legit_no_training_31:
	.zero		580
